//
// Generated by NVIDIA NVVM Compiler
//
// Compiler Build ID: CL-36424714
// Cuda compilation tools, release 13.0, V13.0.88
// Based on NVVM 20.0.0
//

.version 9.0
.target sm_100
.address_size 64

	// .globl	_Z17matrix_mul_kernelPfS_S_i
// _ZZ17matrix_mul_kernelPfS_S_iE6tile_M has been demoted
// _ZZ17matrix_mul_kernelPfS_S_iE6tile_N has been demoted

.visible .entry _Z17matrix_mul_kernelPfS_S_i(
	.param .u64 .ptr .align 1 _Z17matrix_mul_kernelPfS_S_i_param_0,
	.param .u64 .ptr .align 1 _Z17matrix_mul_kernelPfS_S_i_param_1,
	.param .u64 .ptr .align 1 _Z17matrix_mul_kernelPfS_S_i_param_2,
	.param .u32 _Z17matrix_mul_kernelPfS_S_i_param_3
)
{
	.reg .pred 	%p<11>;
	.reg .b32 	%r<63>;
	.reg .b32 	%f<162>;
	.reg .b64 	%rd<21>;
	// demoted variable
	.shared .align 4 .b8 _ZZ17matrix_mul_kernelPfS_S_iE6tile_M[1024];
	// demoted variable
	.shared .align 4 .b8 _ZZ17matrix_mul_kernelPfS_S_iE6tile_N[1024];
	ld.param.u64 	%rd4, [_Z17matrix_mul_kernelPfS_S_i_param_0];
	ld.param.u64 	%rd5, [_Z17matrix_mul_kernelPfS_S_i_param_1];
	ld.param.u64 	%rd3, [_Z17matrix_mul_kernelPfS_S_i_param_2];
	ld.param.u32 	%r33, [_Z17matrix_mul_kernelPfS_S_i_param_3];
	cvta.to.global.u64 	%rd1, %rd5;
	cvta.to.global.u64 	%rd2, %rd4;
	mov.u32 	%r34, %ctaid.y;
	shl.b32 	%r35, %r34, 4;
	mov.u32 	%r1, %tid.y;
	add.s32 	%r2, %r35, %r1;
	mov.u32 	%r36, %ctaid.x;
	shl.b32 	%r3, %r36, 4;
	mov.u32 	%r4, %tid.x;
	add.s32 	%r5, %r3, %r4;
	max.s32 	%r37, %r2, %r5;
	setp.ge.s32 	%p1, %r37, %r33;
	@%p1 bra 	$L__BB0_20;
	add.s32 	%r6, %r33, 15;
	mul.lo.s32 	%r7, %r33, %r2;
	shl.b32 	%r39, %r1, 6;
	mov.u32 	%r40, _ZZ17matrix_mul_kernelPfS_S_iE6tile_M;
	add.s32 	%r8, %r40, %r39;
	shl.b32 	%r41, %r4, 2;
	add.s32 	%r9, %r8, %r41;
	mov.u32 	%r42, _ZZ17matrix_mul_kernelPfS_S_iE6tile_N;
	add.s32 	%r11, %r42, %r41;
	add.s32 	%r10, %r11, %r39;
	setp.lt.u32 	%p2, %r33, 17;
	mov.f32 	%f161, 0f00000000;
	mov.b32 	%r62, 0;
	@%p2 bra 	$L__BB0_13;
	shr.u32 	%r43, %r6, 4;
	and.b32  	%r44, %r43, 134217726;
	neg.s32 	%r61, %r44;
	add.s32 	%r45, %r1, 16;
	mad.lo.s32 	%r46, %r33, %r45, %r4;
	add.s32 	%r59, %r46, %r3;
	shl.b32 	%r14, %r33, 5;
	mad.lo.s32 	%r47, %r1, %r33, %r4;
	add.s32 	%r58, %r47, %r3;
	add.s32 	%r48, %r4, %r7;
	add.s32 	%r57, %r48, 16;
	mov.f32 	%f161, 0f00000000;
	mov.u32 	%r56, %r4;
	mov.u32 	%r60, %r1;
$L__BB0_3:
	setp.ge.u32 	%p3, %r56, %r33;
	@%p3 bra 	$L__BB0_5;
	add.s32 	%r49, %r57, -16;
	mul.wide.u32 	%rd6, %r49, 4;
	add.s64 	%rd7, %rd2, %rd6;
	ld.global.f32 	%f11, [%rd7];
	st.shared.f32 	[%r9], %f11;
$L__BB0_5:
	setp.ge.u32 	%p4, %r60, %r33;
	@%p4 bra 	$L__BB0_7;
	mul.wide.u32 	%rd8, %r58, 4;
	add.s64 	%rd9, %rd1, %rd8;
	ld.global.f32 	%f12, [%rd9];
	st.shared.f32 	[%r10], %f12;
$L__BB0_7:
	bar.sync 	0;
	ld.shared.f32 	%f13, [%r8];
	ld.shared.f32 	%f14, [%r11];
	fma.rn.f32 	%f15, %f13, %f14, %f161;
	ld.shared.f32 	%f16, [%r8+4];
	ld.shared.f32 	%f17, [%r11+64];
	fma.rn.f32 	%f18, %f16, %f17, %f15;
	ld.shared.f32 	%f19, [%r8+8];
	ld.shared.f32 	%f20, [%r11+128];
	fma.rn.f32 	%f21, %f19, %f20, %f18;
	ld.shared.f32 	%f22, [%r8+12];
	ld.shared.f32 	%f23, [%r11+192];
	fma.rn.f32 	%f24, %f22, %f23, %f21;
	ld.shared.f32 	%f25, [%r8+16];
	ld.shared.f32 	%f26, [%r11+256];
	fma.rn.f32 	%f27, %f25, %f26, %f24;
	ld.shared.f32 	%f28, [%r8+20];
	ld.shared.f32 	%f29, [%r11+320];
	fma.rn.f32 	%f30, %f28, %f29, %f27;
	ld.shared.f32 	%f31, [%r8+24];
	ld.shared.f32 	%f32, [%r11+384];
	fma.rn.f32 	%f33, %f31, %f32, %f30;
	ld.shared.f32 	%f34, [%r8+28];
	ld.shared.f32 	%f35, [%r11+448];
	fma.rn.f32 	%f36, %f34, %f35, %f33;
	ld.shared.f32 	%f37, [%r8+32];
	ld.shared.f32 	%f38, [%r11+512];
	fma.rn.f32 	%f39, %f37, %f38, %f36;
	ld.shared.f32 	%f40, [%r8+36];
	ld.shared.f32 	%f41, [%r11+576];
	fma.rn.f32 	%f42, %f40, %f41, %f39;
	ld.shared.f32 	%f43, [%r8+40];
	ld.shared.f32 	%f44, [%r11+640];
	fma.rn.f32 	%f45, %f43, %f44, %f42;
	ld.shared.f32 	%f46, [%r8+44];
	ld.shared.f32 	%f47, [%r11+704];
	fma.rn.f32 	%f48, %f46, %f47, %f45;
	ld.shared.f32 	%f49, [%r8+48];
	ld.shared.f32 	%f50, [%r11+768];
	fma.rn.f32 	%f51, %f49, %f50, %f48;
	ld.shared.f32 	%f52, [%r8+52];
	ld.shared.f32 	%f53, [%r11+832];
	fma.rn.f32 	%f54, %f52, %f53, %f51;
	ld.shared.f32 	%f55, [%r8+56];
	ld.shared.f32 	%f56, [%r11+896];
	fma.rn.f32 	%f57, %f55, %f56, %f54;
	ld.shared.f32 	%f58, [%r8+60];
	ld.shared.f32 	%f59, [%r11+960];
	fma.rn.f32 	%f2, %f58, %f59, %f57;
	bar.sync 	0;
	add.s32 	%r50, %r56, 16;
	setp.ge.u32 	%p5, %r50, %r33;
	@%p5 bra 	$L__BB0_9;
	mul.wide.u32 	%rd10, %r57, 4;
	add.s64 	%rd11, %rd2, %rd10;
	ld.global.f32 	%f60, [%rd11];
	st.shared.f32 	[%r9], %f60;
$L__BB0_9:
	add.s32 	%r51, %r60, 16;
	setp.ge.u32 	%p6, %r51, %r33;
	@%p6 bra 	$L__BB0_11;
	mul.wide.u32 	%rd12, %r59, 4;
	add.s64 	%rd13, %rd1, %rd12;
	ld.global.f32 	%f61, [%rd13];
	st.shared.f32 	[%r10], %f61;
$L__BB0_11:
	bar.sync 	0;
	ld.shared.f32 	%f62, [%r8];
	ld.shared.f32 	%f63, [%r11];
	fma.rn.f32 	%f64, %f62, %f63, %f2;
	ld.shared.f32 	%f65, [%r8+4];
	ld.shared.f32 	%f66, [%r11+64];
	fma.rn.f32 	%f67, %f65, %f66, %f64;
	ld.shared.f32 	%f68, [%r8+8];
	ld.shared.f32 	%f69, [%r11+128];
	fma.rn.f32 	%f70, %f68, %f69, %f67;
	ld.shared.f32 	%f71, [%r8+12];
	ld.shared.f32 	%f72, [%r11+192];
	fma.rn.f32 	%f73, %f71, %f72, %f70;
	ld.shared.f32 	%f74, [%r8+16];
	ld.shared.f32 	%f75, [%r11+256];
	fma.rn.f32 	%f76, %f74, %f75, %f73;
	ld.shared.f32 	%f77, [%r8+20];
	ld.shared.f32 	%f78, [%r11+320];
	fma.rn.f32 	%f79, %f77, %f78, %f76;
	ld.shared.f32 	%f80, [%r8+24];
	ld.shared.f32 	%f81, [%r11+384];
	fma.rn.f32 	%f82, %f80, %f81, %f79;
	ld.shared.f32 	%f83, [%r8+28];
	ld.shared.f32 	%f84, [%r11+448];
	fma.rn.f32 	%f85, %f83, %f84, %f82;
	ld.shared.f32 	%f86, [%r8+32];
	ld.shared.f32 	%f87, [%r11+512];
	fma.rn.f32 	%f88, %f86, %f87, %f85;
	ld.shared.f32 	%f89, [%r8+36];
	ld.shared.f32 	%f90, [%r11+576];
	fma.rn.f32 	%f91, %f89, %f90, %f88;
	ld.shared.f32 	%f92, [%r8+40];
	ld.shared.f32 	%f93, [%r11+640];
	fma.rn.f32 	%f94, %f92, %f93, %f91;
	ld.shared.f32 	%f95, [%r8+44];
	ld.shared.f32 	%f96, [%r11+704];
	fma.rn.f32 	%f97, %f95, %f96, %f94;
	ld.shared.f32 	%f98, [%r8+48];
	ld.shared.f32 	%f99, [%r11+768];
	fma.rn.f32 	%f100, %f98, %f99, %f97;
	ld.shared.f32 	%f101, [%r8+52];
	ld.shared.f32 	%f102, [%r11+832];
	fma.rn.f32 	%f103, %f101, %f102, %f100;
	ld.shared.f32 	%f104, [%r8+56];
	ld.shared.f32 	%f105, [%r11+896];
	fma.rn.f32 	%f106, %f104, %f105, %f103;
	ld.shared.f32 	%f107, [%r8+60];
	ld.shared.f32 	%f108, [%r11+960];
	fma.rn.f32 	%f161, %f107, %f108, %f106;
	bar.sync 	0;
	add.s32 	%r61, %r61, 2;
	add.s32 	%r60, %r60, 32;
	add.s32 	%r59, %r59, %r14;
	add.s32 	%r58, %r58, %r14;
	add.s32 	%r57, %r57, 32;
	add.s32 	%r56, %r56, 32;
	setp.ne.s32 	%p7, %r61, 0;
	@%p7 bra 	$L__BB0_3;
	and.b32  	%r62, %r6, 2147483616;
$L__BB0_13:
	and.b32  	%r52, %r6, 16;
	setp.eq.s32 	%p8, %r52, 0;
	@%p8 bra 	$L__BB0_19;
	add.s32 	%r31, %r62, %r4;
	setp.ge.u32 	%p9, %r31, %r33;
	@%p9 bra 	$L__BB0_16;
	add.s32 	%r53, %r31, %r7;
	mul.wide.u32 	%rd14, %r53, 4;
	add.s64 	%rd15, %rd2, %rd14;
	ld.global.f32 	%f109, [%rd15];
	st.shared.f32 	[%r9], %f109;
$L__BB0_16:
	add.s32 	%r32, %r62, %r1;
	setp.ge.u32 	%p10, %r32, %r33;
	@%p10 bra 	$L__BB0_18;
	mad.lo.s32 	%r54, %r32, %r33, %r5;
	mul.wide.u32 	%rd16, %r54, 4;
	add.s64 	%rd17, %rd1, %rd16;
	ld.global.f32 	%f110, [%rd17];
	st.shared.f32 	[%r10], %f110;
$L__BB0_18:
	bar.sync 	0;
	ld.shared.f32 	%f111, [%r8];
	ld.shared.f32 	%f112, [%r11];
	fma.rn.f32 	%f113, %f111, %f112, %f161;
	ld.shared.f32 	%f114, [%r8+4];
	ld.shared.f32 	%f115, [%r11+64];
	fma.rn.f32 	%f116, %f114, %f115, %f113;
	ld.shared.f32 	%f117, [%r8+8];
	ld.shared.f32 	%f118, [%r11+128];
	fma.rn.f32 	%f119, %f117, %f118, %f116;
	ld.shared.f32 	%f120, [%r8+12];
	ld.shared.f32 	%f121, [%r11+192];
	fma.rn.f32 	%f122, %f120, %f121, %f119;
	ld.shared.f32 	%f123, [%r8+16];
	ld.shared.f32 	%f124, [%r11+256];
	fma.rn.f32 	%f125, %f123, %f124, %f122;
	ld.shared.f32 	%f126, [%r8+20];
	ld.shared.f32 	%f127, [%r11+320];
	fma.rn.f32 	%f128, %f126, %f127, %f125;
	ld.shared.f32 	%f129, [%r8+24];
	ld.shared.f32 	%f130, [%r11+384];
	fma.rn.f32 	%f131, %f129, %f130, %f128;
	ld.shared.f32 	%f132, [%r8+28];
	ld.shared.f32 	%f133, [%r11+448];
	fma.rn.f32 	%f134, %f132, %f133, %f131;
	ld.shared.f32 	%f135, [%r8+32];
	ld.shared.f32 	%f136, [%r11+512];
	fma.rn.f32 	%f137, %f135, %f136, %f134;
	ld.shared.f32 	%f138, [%r8+36];
	ld.shared.f32 	%f139, [%r11+576];
	fma.rn.f32 	%f140, %f138, %f139, %f137;
	ld.shared.f32 	%f141, [%r8+40];
	ld.shared.f32 	%f142, [%r11+640];
	fma.rn.f32 	%f143, %f141, %f142, %f140;
	ld.shared.f32 	%f144, [%r8+44];
	ld.shared.f32 	%f145, [%r11+704];
	fma.rn.f32 	%f146, %f144, %f145, %f143;
	ld.shared.f32 	%f147, [%r8+48];
	ld.shared.f32 	%f148, [%r11+768];
	fma.rn.f32 	%f149, %f147, %f148, %f146;
	ld.shared.f32 	%f150, [%r8+52];
	ld.shared.f32 	%f151, [%r11+832];
	fma.rn.f32 	%f152, %f150, %f151, %f149;
	ld.shared.f32 	%f153, [%r8+56];
	ld.shared.f32 	%f154, [%r11+896];
	fma.rn.f32 	%f155, %f153, %f154, %f152;
	ld.shared.f32 	%f156, [%r8+60];
	ld.shared.f32 	%f157, [%r11+960];
	fma.rn.f32 	%f161, %f156, %f157, %f155;
	bar.sync 	0;
$L__BB0_19:
	add.s32 	%r55, %r7, %r5;
	cvta.to.global.u64 	%rd18, %rd3;
	mul.wide.s32 	%rd19, %r55, 4;
	add.s64 	%rd20, %rd18, %rd19;
	st.global.f32 	[%rd20], %f161;
$L__BB0_20:
	ret;

}


// ===== COMPILED SASS (sm_100) =====

	.target	sm_100

	.elftype	@"ET_EXEC"


//--------------------- .note.nv.tkinfo           --------------------------
	.section	.note.nv.tkinfo,"",@"SHT_NOTE"
	.sectionflags	@"SHF_NOTE_NV_TKINFO"
	.tkinfo
        /*0018*/ 	.word	0x00000002
        /*0030*/ 	.string	""
        /*0030*/ 	.string	"ptxas"
        /*0030*/ 	.string	"Cuda compilation tools, release 13.0, V13.0.88"
        /*0030*/ 	.string	"Build cuda_13.0.r13.0/compiler.36424714_0"
        /*0030*/ 	.string	"-arch sm_100 -m 64 "



//--------------------- .note.nv.cuinfo           --------------------------
	.section	.note.nv.cuinfo,"",@"SHT_NOTE"
	.sectionflags	@"SHF_NOTE_NV_CUINFO"
        /*0018*/ 	.short	0x0002
        /*001a*/ 	.short	0x0064
        /*001c*/ 	.short	0x0082
	.zero		2


//--------------------- .nv.info                  --------------------------
	.section	.nv.info,"",@"SHT_CUDA_INFO"
	.align	4


	//----- nvinfo : EIATTR_REGCOUNT
	.align		4
        /*0000*/ 	.byte	0x04, 0x2f
        /*0002*/ 	.short	(.L_1 - .L_0)
	.align		4
.L_0:
        /*0004*/ 	.word	index@(_Z17matrix_mul_kernelPfS_S_i)
        /*0008*/ 	.word	0x00000020


	//----- nvinfo : EIATTR_FRAME_SIZE
	.align		4
.L_1:
        /*000c*/ 	.byte	0x04, 0x11
        /*000e*/ 	.short	(.L_3 - .L_2)
	.align		4
.L_2:
        /*0010*/ 	.word	index@(_Z17matrix_mul_kernelPfS_S_i)
        /*0014*/ 	.word	0x00000000


	//----- nvinfo : EIATTR_MIN_STACK_SIZE
	.align		4
.L_3:
        /*0018*/ 	.byte	0x04, 0x12
        /*001a*/ 	.short	(.L_5 - .L_4)
	.align		4
.L_4:
        /*001c*/ 	.word	index@(_Z17matrix_mul_kernelPfS_S_i)
        /*0020*/ 	.word	0x00000000
.L_5:


//--------------------- .nv.compat                --------------------------
	.section	.nv.compat,"",@"SHT_CUDA_COMPAT_INFO"
	.align	4
        /*0000*/ 	.byte	0x02, 0x09, 0x00, 0x00, 0x02, 0x02, 0x01, 0x00, 0x02, 0x05, 0x05, 0x00, 0x03, 0x07, 0x01, 0x01
        /*0010*/ 	.byte	0x02, 0x03, 0x00, 0x00, 0x02, 0x06, 0x01, 0x00, 0x04, 0x0b, 0x08, 0x00, 0x09, 0x00, 0x00, 0x00
        /*0020*/ 	.byte	0x00, 0x00, 0x00, 0x00


//--------------------- .nv.info._Z17matrix_mul_kernelPfS_S_i --------------------------
	.section	.nv.info._Z17matrix_mul_kernelPfS_S_i,"",@"SHT_CUDA_INFO"
	.sectionflags	@""
	.align	4


	//----- nvinfo : EIATTR_CUDA_API_VERSION
	.align		4
        /*0000*/ 	.byte	0x04, 0x37
        /*0002*/ 	.short	(.L_7 - .L_6)
.L_6:
        /*0004*/ 	.word	0x00000082


	//----- nvinfo : EIATTR_KPARAM_INFO
	.align		4
.L_7:
        /*0008*/ 	.byte	0x04, 0x17
        /*000a*/ 	.short	(.L_9 - .L_8)
.L_8:
        /*000c*/ 	.word	0x00000000
        /*0010*/ 	.short	0x0003
        /*0012*/ 	.short	0x0018
        /*0014*/ 	.byte	0x00, 0xf0, 0x11, 0x00


	//----- nvinfo : EIATTR_KPARAM_INFO
	.align		4
.L_9:
        /*0018*/ 	.byte	0x04, 0x17
        /*001a*/ 	.short	(.L_11 - .L_10)
.L_10:
        /*001c*/ 	.word	0x00000000
        /*0020*/ 	.short	0x0002
        /*0022*/ 	.short	0x0010
        /*0024*/ 	.byte	0x00, 0xf5, 0x21, 0x00


	//----- nvinfo : EIATTR_KPARAM_INFO
	.align		4
.L_11:
        /*0028*/ 	.byte	0x04, 0x17
        /*002a*/ 	.short	(.L_13 - .L_12)
.L_12:
        /*002c*/ 	.word	0x00000000
        /*0030*/ 	.short	0x0001
        /*0032*/ 	.short	0x0008
        /*0034*/ 	.byte	0x00, 0xf5, 0x21, 0x00


	//----- nvinfo : EIATTR_KPARAM_INFO
	.align		4
.L_13:
        /*0038*/ 	.byte	0x04, 0x17
        /*003a*/ 	.short	(.L_15 - .L_14)
.L_14:
        /*003c*/ 	.word	0x00000000
        /*0040*/ 	.short	0x0000
        /*0042*/ 	.short	0x0000
        /*0044*/ 	.byte	0x00, 0xf5, 0x21, 0x00


	//----- nvinfo : EIATTR_SPARSE_MMA_MASK
	.align		4
.L_15:
        /*0048*/ 	.byte	0x03, 0x50
        /*004a*/ 	.short	0x0000


	//----- nvinfo : EIATTR_MAXREG_COUNT
	.align		4
        /*004c*/ 	.byte	0x03, 0x1b
        /*004e*/ 	.short	0x00ff


	//----- nvinfo : EIATTR_NUM_BARRIERS
	.align		4
        /*0050*/ 	.byte	0x02, 0x4c
        /*0052*/ 	.byte	0x01
	.zero		1


	//----- nvinfo : EIATTR_MERCURY_ISA_VERSION
	.align		4
        /*0054*/ 	.byte	0x03, 0x5f
        /*0056*/ 	.short	0x0101


	//----- nvinfo : EIATTR_VRC_CTA_INIT_COUNT
	.align		4
        /*0058*/ 	.byte	0x02, 0x4a
	.zero		1
	.zero		1


	//----- nvinfo : EIATTR_EXIT_INSTR_OFFSETS
	.align		4
        /*005c*/ 	.byte	0x04, 0x1c
        /*005e*/ 	.short	(.L_17 - .L_16)


	//   ....[0]....
.L_16:
        /*0060*/ 	.word	0x000000b0


	//   ....[1]....
        /*0064*/ 	.word	0x00000d00


	//----- nvinfo : EIATTR_CBANK_PARAM_SIZE
	.align		4
.L_17:
        /*0068*/ 	.byte	0x03, 0x19
        /*006a*/ 	.short	0x001c


	//----- nvinfo : EIATTR_PARAM_CBANK
	.align		4
        /*006c*/ 	.byte	0x04, 0x0a
        /*006e*/ 	.short	(.L_19 - .L_18)
	.align		4
.L_18:
        /*0070*/ 	.word	index@(.nv.constant0._Z17matrix_mul_kernelPfS_S_i)
        /*0074*/ 	.short	0x0380
        /*0076*/ 	.short	0x001c


	//----- nvinfo : EIATTR_SW_WAR
	.align		4
.L_19:
        /*0078*/ 	.byte	0x04, 0x36
        /*007a*/ 	.short	(.L_21 - .L_20)
.L_20:
        /*007c*/ 	.word	0x00000008
.L_21:


//--------------------- .nv.callgraph             --------------------------
	.section	.nv.callgraph,"",@"SHT_CUDA_CALLGRAPH"
	.align	4
	.sectionentsize	8
	.align		4
        /*0000*/ 	.word	0x00000000
	.align		4
        /*0004*/ 	.word	0xffffffff
	.align		4
        /*0008*/ 	.word	0x00000000
	.align		4
        /*000c*/ 	.word	0xfffffffe
	.align		4
        /*0010*/ 	.word	0x00000000
	.align		4
        /*0014*/ 	.word	0xfffffffd
	.align		4
        /*0018*/ 	.word	0x00000000
	.align		4
        /*001c*/ 	.word	0xfffffffc


//--------------------- .text._Z17matrix_mul_kernelPfS_S_i --------------------------
	.section	.text._Z17matrix_mul_kernelPfS_S_i,"ax",@progbits
	.align	128
        .global         _Z17matrix_mul_kernelPfS_S_i
        .type           _Z17matrix_mul_kernelPfS_S_i,@function
        .size           _Z17matrix_mul_kernelPfS_S_i,(.L_x_4 - _Z17matrix_mul_kernelPfS_S_i)
        .other          _Z17matrix_mul_kernelPfS_S_i,@"STO_CUDA_ENTRY STV_DEFAULT"
_Z17matrix_mul_kernelPfS_S_i:
.text._Z17matrix_mul_kernelPfS_S_i:
[----:B------:R-:W-:Y:S01]  /*0000*/  LDC R1, c[0x0][0x37c] ;  /* 0x0000df00ff017b82 */ /* 0x000fe20000000800 */
[----:B------:R-:W0:Y:S01]  /*0010*/  S2R R5, SR_CTAID.Y ;  /* 0x0000000000057919 */ /* 0x000e220000002600 */
[----:B------:R-:W1:Y:S01]  /*0020*/  LDCU UR4, c[0x0][0x398] ;  /* 0x00007300ff0477ac */ /* 0x000e620008000800 */
[----:B------:R-:W0:Y:S01]  /*0030*/  S2R R0, SR_TID.Y ;  /* 0x0000000000007919 */ /* 0x000e220000002200 */
[----:B------:R-:W2:Y:S01]  /*0040*/  S2R R8, SR_CTAID.X ;  /* 0x0000000000087919 */ /* 0x000ea20000002500 */
[----:B------:R-:W2:Y:S01]  /*0050*/  S2R R3, SR_TID.X ;  /* 0x0000000000037919 */ /* 0x000ea20000002100 */
[----:B-1----:R-:W-:Y:S02]  /*0060*/  MOV R2, UR4 ;  /* 0x0000000400027c02 */ /* 0x002fe40008000f00 */
[----:B0-----:R-:W-:Y:S02]  /*0070*/  LEA R24, R5, R0, 0x4 ;  /* 0x0000000005187211 */ /* 0x001fe400078e20ff */
[----:B--2---:R-:W-:-:S04]  /*0080*/  LEA R25, R8, R3, 0x4 ;  /* 0x0000000308197211 */ /* 0x004fc800078e20ff */
[----:B------:R-:W-:-:S04]  /*0090*/  VIMNMX R5, PT, PT, R24, R25, !PT ;  /* 0x0000001918057248 */ /* 0x000fc80007fe0100 */
[----:B------:R-:W-:-:S13]  /*00a0*/  ISETP.GE.AND P0, PT, R5, R2, PT ;  /* 0x000000020500720c */ /* 0x000fda0003f06270 */
[----:B------:R-:W-:Y:S05]  /*00b0*/  @P0 EXIT ;  /* 0x000000000000094d */ /* 0x000fea0003800000 */
[----:B------:R-:W0:Y:S01]  /*00c0*/  S2UR UR6, SR_CgaCtaId ;  /* 0x00000000000679c3 */ /* 0x000e220000008800 */
[----:B------:R-:W-:Y:S01]  /*00d0*/  UMOV UR4, 0x400 ;  /* 0x0000040000047882 */ /* 0x000fe20000000000 */
[C---:B------:R-:W-:Y:S01]  /*00e0*/  ISETP.GE.U32.AND P0, PT, R2.reuse, 0x11, PT ;  /* 0x000000110200780c */ /* 0x040fe20003f06070 */
[----:B------:R-:W-:Y:S01]  /*00f0*/  UIADD3 UR5, UPT, UPT, UR4, 0x400, URZ ;  /* 0x0000040004057890 */ /* 0x000fe2000fffe0ff */
[----:B------:R-:W-:Y:S01]  /*0100*/  HFMA2 R27, -RZ, RZ, 0, 0 ;  /* 0x00000000ff1b7431 */ /* 0x000fe200000001ff */
[----:B------:R-:W1:Y:S01]  /*0110*/  LDCU.64 UR8, c[0x0][0x358] ;  /* 0x00006b00ff0877ac */ /* 0x000e620008000a00 */
[----:B------:R-:W-:Y:S02]  /*0120*/  IADD3 R23, PT, PT, R2, 0xf, RZ ;  /* 0x0000000f02177810 */ /* 0x000fe40007ffe0ff */
[----:B------:R-:W-:Y:S01]  /*0130*/  MOV R6, RZ ;  /* 0x000000ff00067202 */ /* 0x000fe20000000f00 */
[----:B0-----:R-:W-:Y:S02]  /*0140*/  ULEA UR4, UR6, UR4, 0x18 ;  /* 0x0000000406047291 */ /* 0x001fe4000f8ec0ff */
[----:B------:R-:W-:-:S04]  /*0150*/  ULEA UR5, UR6, UR5, 0x18 ;  /* 0x0000000506057291 */ /* 0x000fc8000f8ec0ff */
[C---:B------:R-:W-:Y:S02]  /*0160*/  LEA R22, R0.reuse, UR4, 0x6 ;  /* 0x0000000400167c11 */ /* 0x040fe4000f8e30ff */
[C---:B------:R-:W-:Y:S02]  /*0170*/  LEA R21, R3.reuse, UR5, 0x2 ;  /* 0x0000000503157c11 */ /* 0x040fe4000f8e10ff */
[----:B------:R-:W-:Y:S02]  /*0180*/  LEA R20, R3, R22, 0x2 ;  /* 0x0000001603147211 */ /* 0x000fe400078e10ff */
[----:B------:R-:W-:Y:S01]  /*0190*/  LEA R18, R0, R21, 0x6 ;  /* 0x0000001500127211 */ /* 0x000fe200078e30ff */
[----:B-1----:R-:W-:Y:S06]  /*01a0*/  @!P0 BRA `(.L_x_0) ;  /* 0x0000000400ec8947 */ /* 0x002fec0003800000 */
[----:B------:R-:W0:Y:S01]  /*01b0*/  LDC R4, c[0x0][0x398] ;  /* 0x0000e600ff047b82 */ /* 0x000e220000000800 */
[C---:B------:R-:W-:Y:S01]  /*01c0*/  IADD3 R5, PT, PT, R0.reuse, 0x10, RZ ;  /* 0x0000001000057810 */ /* 0x040fe20007ffe0ff */
[-CC-:B------:R-:W-:Y:S01]  /*01d0*/  IMAD R17, R0, R2.reuse, R3.reuse ;  /* 0x0000000200117224 */ /* 0x180fe200078e0203 */
[----:B------:R-:W-:Y:S01]  /*01e0*/  MOV R27, RZ ;  /* 0x000000ff001b7202 */ /* 0x000fe20000000f00 */
[-CC-:B------:R-:W-:Y:S01]  /*01f0*/  IMAD R6, R24, R2.reuse, R3.reuse ;  /* 0x0000000218067224 */ /* 0x180fe200078e0203 */
[----:B------:R-:W-:Y:S01]  /*0200*/  MOV R7, R3 ;  /* 0x0000000300077202 */ /* 0x000fe20000000f00 */
[----:B------:R-:W-:Y:S01]  /*0210*/  IMAD R19, R5, R2, R3 ;  /* 0x0000000205137224 */ /* 0x000fe200078e0203 */
[----:B------:R-:W-:Y:S02]  /*0220*/  SHF.R.U32.HI R5, RZ, 0x4, R23 ;  /* 0x00000004ff057819 */ /* 0x000fe40000011617 */
[----:B------:R-:W-:Y:S02]  /*0230*/  LEA R17, R8, R17, 0x4 ;  /* 0x0000001108117211 */ /* 0x000fe400078e20ff */
[----:B------:R-:W-:-:S02]  /*0240*/  LOP3.LUT R16, R5, 0x7fffffe, RZ, 0xc0, !PT ;  /* 0x07fffffe05107812 */ /* 0x000fc400078ec0ff */
[----:B------:R-:W-:Y:S02]  /*0250*/  LEA R19, R8, R19, 0x4 ;  /* 0x0000001308137211 */ /* 0x000fe400078e20ff */
[----:B------:R-:W-:Y:S02]  /*0260*/  MOV R5, R0 ;  /* 0x0000000000057202 */ /* 0x000fe40000000f00 */
[----:B------:R-:W-:Y:S02]  /*0270*/  IADD3 R6, PT, PT, R6, 0x10, RZ ;  /* 0x0000001006067810 */ /* 0x000fe40007ffe0ff */
[----:B------:R-:W-:-:S07]  /*0280*/  IADD3 R16, PT, PT, -R16, RZ, RZ ;  /* 0x000000ff10107210 */ /* 0x000fce0007ffe1ff */
.L_x_1:
[----:B0-----:R-:W-:-:S04]  /*0290*/  MOV R2, R4 ;  /* 0x0000000400027202 */ /* 0x001fc80000000f00 */
[-C--:B------:R-:W-:Y:S02]  /*02a0*/  ISETP.GE.U32.AND P0, PT, R7, R2.reuse, PT ;  /* 0x000000020700720c */ /* 0x080fe40003f06070 */
[----:B------:R-:W-:-:S11]  /*02b0*/  ISETP.GE.U32.AND P1, PT, R5, R2, PT ;  /* 0x000000020500720c */ /* 0x000fd60003f26070 */
[----:B------:R-:W0:Y:S01]  /*02c0*/  @!P0 LDC.64 R10, c[0x0][0x380] ;  /* 0x0000e000ff0a8b82 */ /* 0x000e220000000a00 */
[----:B------:R-:W-:-:S07]  /*02d0*/  @!P0 IADD3 R13, PT, PT, R6, -0x10, RZ ;  /* 0xfffffff0060d8810 */ /* 0x000fce0007ffe0ff */
[----:B------:R-:W1:Y:S01]  /*02e0*/  @!P1 LDC.64 R8, c[0x0][0x388] ;  /* 0x0000e200ff089b82 */ /* 0x000e620000000a00 */
[----:B0-----:R-:W-:-:S06]  /*02f0*/  @!P0 IMAD.WIDE.U32 R10, R13, 0x4, R10 ;  /* 0x000000040d0a8825 */ /* 0x001fcc00078e000a */
[----:B------:R-:W2:Y:S01]  /*0300*/  @!P0 LDG.E R11, desc[UR8][R10.64] ;  /* 0x000000080a0b8981 */ /* 0x000ea2000c1e1900 */
[----:B-1----:R-:W-:-:S06]  /*0310*/  @!P1 IMAD.WIDE.U32 R8, R17, 0x4, R8 ;  /* 0x0000000411089825 */ /* 0x002fcc00078e0008 */
[----:B------:R-:W3:Y:S04]  /*0320*/  @!P1 LDG.E R9, desc[UR8][R8.64] ;  /* 0x0000000808099981 */ /* 0x000ee8000c1e1900 */
[----:B--2---:R-:W-:Y:S04]  /*0330*/  @!P0 STS [R20], R11 ;  /* 0x0000000b14008388 */ /* 0x004fe80000000800 */
[----:B---3--:R-:W-:Y:S01]  /*0340*/  @!P1 STS [R18], R9 ;  /* 0x0000000912009388 */ /* 0x008fe20000000800 */
[----:B------:R-:W-:Y:S06]  /*0350*/  BAR.SYNC.DEFER_BLOCKING 0x0 ;  /* 0x0000000000007b1d */ /* 0x000fec0000010000 */
[----:B------:R-:W-:Y:S04]  /*0360*/  LDS R28, [R21] ;  /* 0x00000000151c7984 */ /* 0x000fe80000000800 */
[----:B------:R-:W0:Y:S04]  /*0370*/  LDS.128 R12, [R22] ;  /* 0x00000000160c7984 */ /* 0x000e280000000c00 */
[----:B------:R-:W1:Y:S04]  /*0380*/  LDS R29, [R21+0x40] ;  /* 0x00004000151d7984 */ /* 0x000e680000000800 */
[----:B------:R-:W2:Y:S04]  /*0390*/  LDS R8, [R21+0x80] ;  /* 0x0000800015087984 */ /* 0x000ea80000000800 */
[----:B------:R-:W3:Y:S01]  /*03a0*/  LDS R26, [R21+0xc0] ;  /* 0x0000c000151a7984 */ /* 0x000ee20000000800 */
[----:B0-----:R-:W-:-:S03]  /*03b0*/  FFMA R12, R12, R28, R27 ;  /* 0x0000001c0c0c7223 */ /* 0x001fc6000000001b */
[----:B------:R-:W-:Y:S01]  /*03c0*/  LDS R27, [R21+0x140] ;  /* 0x00014000151b7984 */ /* 0x000fe20000000800 */
[----:B-1----:R-:W-:-:S03]  /*03d0*/  FFMA R29, R29, R13, R12 ;  /* 0x0000000d1d1d7223 */ /* 0x002fc6000000000c */
[----:B------:R-:W-:Y:S01]  /*03e0*/  LDS R13, [R21+0x100] ;  /* 0x00010000150d7984 */ /* 0x000fe20000000800 */
[----:B--2---:R-:W-:-:S03]  /*03f0*/  FFMA R29, R8, R14, R29 ;  /* 0x0000000e081d7223 */ /* 0x004fc6000000001d */
[----:B------:R-:W0:Y:S04]  /*0400*/  LDS.128 R8, [R22+0x10] ;  /* 0x0000100016087984 */ /* 0x000e280000000c00 */
[----:B------:R-:W1:Y:S01]  /*0410*/  LDS R12, [R21+0x180] ;  /* 0x00018000150c7984 */ /* 0x000e620000000800 */
[----:B---3--:R-:W-:-:S03]  /*0420*/  FFMA R15, R26, R15, R29 ;  /* 0x0000000f1a0f7223 */ /* 0x008fc6000000001d */
[----:B------:R-:W2:Y:S04]  /*0430*/  LDS R26, [R21+0x1c0] ;  /* 0x0001c000151a7984 */ /* 0x000ea80000000800 */
[----:B------:R-:W-:Y:S01]  /*0440*/  LDS R28, [R21+0x3c0] ;  /* 0x0003c000151c7984 */ /* 0x000fe20000000800 */
[----:B0-----:R-:W-:-:S04]  /*0450*/  FFMA R8, R8, R13, R15 ;  /* 0x0000000d08087223 */ /* 0x001fc8000000000f */
[----:B------:R-:W-:Y:S02]  /*0460*/  FFMA R27, R27, R9, R8 ;  /* 0x000000091b1b7223 */ /* 0x000fe40000000008 */
[----:B------:R-:W-:Y:S02]  /*0470*/  LDS R9, [R21+0x200] ;  /* 0x0002000015097984 */ /* 0x000fe40000000800 */
[----:B-1----:R-:W-:Y:S02]  /*0480*/  FFMA R27, R12, R10, R27 ;  /* 0x0000000a0c1b7223 */ /* 0x002fe4000000001b */
[----:B------:R-:W0:Y:S02]  /*0490*/  LDS.128 R12, [R22+0x20] ;  /* 0x00002000160c7984 */ /* 0x000e240000000c00 */
[----:B--2---:R-:W-:Y:S02]  /*04a0*/  FFMA R11, R26, R11, R27 ;  /* 0x0000000b1a0b7223 */ /* 0x004fe4000000001b */
[----:B------:R-:W1:Y:S04]  /*04b0*/  LDS R27, [R21+0x240] ;  /* 0x00024000151b7984 */ /* 0x000e680000000800 */
[----:B------:R-:W2:Y:S04]  /*04c0*/  LDS R8, [R21+0x280] ;  /* 0x0002800015087984 */ /* 0x000ea80000000800 */
[----:B------:R-:W3:Y:S01]  /*04d0*/  LDS R26, [R21+0x2c0] ;  /* 0x0002c000151a7984 */ /* 0x000ee20000000800 */
[----:B0-----:R-:W-:-:S04]  /*04e0*/  FFMA R12, R12, R9, R11 ;  /* 0x000000090c0c7223 */ /* 0x001fc8000000000b */
[----:B-1----:R-:W-:Y:S02]  /*04f0*/  FFMA R27, R27, R13, R12 ;  /* 0x0000000d1b1b7223 */ /* 0x002fe4000000000c */
[----:B------:R-:W-:Y:S02]  /*0500*/  LDS R13, [R21+0x300] ;  /* 0x00030000150d7984 */ /* 0x000fe40000000800 */
[----:B--2---:R-:W-:Y:S02]  /*0510*/  FFMA R27, R8, R14, R27 ;  /* 0x0000000e081b7223 */ /* 0x004fe4000000001b */
[----:B------:R-:W0:Y:S01]  /*0520*/  LDS.128 R8, [R22+0x30] ;  /* 0x0000300016087984 */ /* 0x000e220000000c00 */
[----:B------:R-:W-:Y:S01]  /*0530*/  IADD3 R29, PT, PT, R5, 0x10, RZ ;  /* 0x00000010051d7810 */ /* 0x000fe20007ffe0ff */
[----:B---3--:R-:W-:Y:S02]  /*0540*/  FFMA R15, R26, R15, R27 ;  /* 0x0000000f1a0f7223 */ /* 0x008fe4000000001b */
[----:B------:R-:W1:Y:S01]  /*0550*/  LDS R26, [R21+0x340] ;  /* 0x00034000151a7984 */ /* 0x000e620000000800 */
[----:B------:R-:W-:-:S02]  /*0560*/  ISETP.GE.U32.AND P1, PT, R29, R2, PT ;  /* 0x000000021d00720c */ /* 0x000fc40003f26070 */
[----:B------:R-:W-:-:S04]  /*0570*/  IADD3 R27, PT, PT, R7, 0x10, RZ ;  /* 0x00000010071b7810 */ /* 0x000fc80007ffe0ff */
[----:B------:R-:W-:Y:S01]  /*0580*/  ISETP.GE.U32.AND P0, PT, R27, R2, PT ;  /* 0x000000021b00720c */ /* 0x000fe20003f06070 */
[----:B0-----:R-:W-:-:S06]  /*0590*/  FFMA R29, R8, R13, R15 ;  /* 0x0000000d081d7223 */ /* 0x001fcc000000000f */
[----:B------:R-:W0:Y:S01]  /*05a0*/  @!P1 LDC.64 R12, c[0x0][0x388] ;  /* 0x0000e200ff0c9b82 */ /* 0x000e220000000a00 */
[----:B-1----:R-:W-:-:S07]  /*05b0*/  FFMA R29, R26, R9, R29 ;  /* 0x000000091a1d7223 */ /* 0x002fce000000001d */
[----:B------:R-:W1:Y:S01]  /*05c0*/  @!P0 LDC.64 R14, c[0x0][0x380] ;  /* 0x0000e000ff0e8b82 */ /* 0x000e620000000a00 */
[----:B0-----:R-:W-:Y:S02]  /*05d0*/  @!P1 IMAD.WIDE.U32 R26, R19, 0x4, R12 ;  /* 0x00000004131a9825 */ /* 0x001fe400078e000c */
[----:B------:R-:W0:Y:S05]  /*05e0*/  LDS R12, [R21+0x380] ;  /* 0x00038000150c7984 */ /* 0x000e2a0000000800 */
[----:B------:R-:W-:Y:S01]  /*05f0*/  BAR.SYNC.DEFER_BLOCKING 0x0 ;  /* 0x0000000000007b1d */ /* 0x000fe20000010000 */
[----:B-1----:R-:W-:-:S06]  /*0600*/  @!P0 IMAD.WIDE.U32 R8, R6, 0x4, R14 ;  /* 0x0000000406088825 */ /* 0x002fcc00078e000e */
[----:B------:R-:W2:Y:S04]  /*0610*/  @!P0 LDG.E R8, desc[UR8][R8.64] ;  /* 0x0000000808088981 */ /* 0x000ea8000c1e1900 */
[----:B------:R-:W3:Y:S01]  /*0620*/  @!P1 LDG.E R27, desc[UR8][R26.64] ;  /* 0x000000081a1b9981 */ /* 0x000ee2000c1e1900 */
[----:B0-----:R-:W-:-:S04]  /*0630*/  FFMA R29, R12, R10, R29 ;  /* 0x0000000a0c1d7223 */ /* 0x001fc8000000001d */
[----:B------:R-:W-:Y:S01]  /*0640*/  FFMA R29, R28, R11, R29 ;  /* 0x0000000b1c1d7223 */ /* 0x000fe2000000001d */
[----:B------:R-:W-:Y:S02]  /*0650*/  IADD3 R16, PT, PT, R16, 0x2, RZ ;  /* 0x0000000210107810 */ /* 0x000fe40007ffe0ff */
[----:B------:R-:W-:Y:S02]  /*0660*/  IADD3 R7, PT, PT, R7, 0x20, RZ ;  /* 0x0000002007077810 */ /* 0x000fe40007ffe0ff */
[----:B------:R-:W-:Y:S02]  /*0670*/  IADD3 R5, PT, PT, R5, 0x20, RZ ;  /* 0x0000002005057810 */ /* 0x000fe40007ffe0ff */
[----:B------:R-:W-:Y:S02]  /*0680*/  LEA R17, R2, R17, 0x5 ;  /* 0x0000001102117211 */ /* 0x000fe400078e28ff */
[----:B------:R-:W-:Y:S02]  /*0690*/  IADD3 R6, PT, PT, R6, 0x20, RZ ;  /* 0x0000002006067810 */ /* 0x000fe40007ffe0ff */
[----:B------:R-:W-:Y:S01]  /*06a0*/  LEA R19, R2, R19, 0x5 ;  /* 0x0000001302137211 */ /* 0x000fe200078e28ff */
[----:B--2---:R-:W-:Y:S04]  /*06b0*/  @!P0 STS [R20], R8 ;  /* 0x0000000814008388 */ /* 0x004fe80000000800 */
[----:B---3--:R-:W-:Y:S01]  /*06c0*/  @!P1 STS [R18], R27 ;  /* 0x0000001b12009388 */ /* 0x008fe20000000800 */
[----:B------:R-:W-:Y:S06]  /*06d0*/  BAR.SYNC.DEFER_BLOCKING 0x0 ;  /* 0x0000000000007b1d */ /* 0x000fec0000010000 */
[----:B------:R-:W-:Y:S04]  /*06e0*/  LDS R9, [R21] ;  /* 0x0000000015097984 */ /* 0x000fe80000000800 */
[----:B------:R-:W0:Y:S04]  /*06f0*/  LDS.128 R12, [R22] ;  /* 0x00000000160c7984 */ /* 0x000e280000000c00 */
[----:B------:R-:W1:Y:S04]  /*0700*/  LDS R11, [R21+0x40] ;  /* 0x00004000150b7984 */ /* 0x000e680000000800 */
[----:B------:R-:W2:Y:S04]  /*0710*/  LDS R10, [R21+0x80] ;  /* 0x00008000150a7984 */ /* 0x000ea80000000800 */
[----:B------:R-:W3:Y:S04]  /*0720*/  LDS R28, [R21+0xc0] ;  /* 0x0000c000151c7984 */ /* 0x000ee80000000800 */
[----:B------:R-:W-:Y:S01]  /*0730*/  LDS R26, [R21+0x1c0] ;  /* 0x0001c000151a7984 */ /* 0x000fe20000000800 */
[----:B0-----:R-:W-:-:S03]  /*0740*/  FFMA R12, R12, R9, R29 ;  /* 0x000000090c0c7223 */ /* 0x001fc6000000001d */
[----:B------:R-:W-:Y:S01]  /*0750*/  LDS R29, [R21+0x3c0] ;  /* 0x0003c000151d7984 */ /* 0x000fe20000000800 */
[----:B-1----:R-:W-:-:S03]  /*0760*/  FFMA R11, R11, R13, R12 ;  /* 0x0000000d0b0b7223 */ /* 0x002fc6000000000c */
[----:B------:R-:W-:Y:S01]  /*0770*/  LDS R13, [R21+0x100] ;  /* 0x00010000150d7984 */ /* 0x000fe20000000800 */
[----:B--2---:R-:W-:-:S03]  /*0780*/  FFMA R27, R10, R14, R11 ;  /* 0x0000000e0a1b7223 */ /* 0x004fc6000000000b */
[----:B------:R-:W0:Y:S01]  /*0790*/  LDS.128 R8, [R22+0x10] ;  /* 0x0000100016087984 */ /* 0x000e220000000c00 */
[----:B---3--:R-:W-:-:S03]  /*07a0*/  FFMA R15, R28, R15, R27 ;  /* 0x0000000f1c0f7223 */ /* 0x008fc6000000001b */
[----:B------:R-:W1:Y:S04]  /*07b0*/  LDS R27, [R21+0x140] ;  /* 0x00014000151b7984 */ /* 0x000e680000000800 */
[----:B------:R-:W2:Y:S01]  /*07c0*/  LDS R12, [R21+0x180] ;  /* 0x00018000150c7984 */ /* 0x000ea20000000800 */
[----:B0-----:R-:W-:-:S04]  /*07d0*/  FFMA R8, R8, R13, R15 ;  /* 0x0000000d08087223 */ /* 0x001fc8000000000f */
[----:B-1----:R-:W-:Y:S02]  /*07e0*/  FFMA R27, R27, R9, R8 ;  /* 0x000000091b1b7223 */ /* 0x002fe40000000008 */
[----:B------:R-:W-:Y:S02]  /*07f0*/  LDS R9, [R21+0x200] ;  /* 0x0002000015097984 */ /* 0x000fe40000000800 */
[----:B--2---:R-:W-:Y:S02]  /*0800*/  FFMA R27, R12, R10, R27 ;  /* 0x0000000a0c1b7223 */ /* 0x004fe4000000001b */
[----:B------:R-:W0:Y:S02]  /*0810*/  LDS.128 R12, [R22+0x20] ;  /* 0x00002000160c7984 */ /* 0x000e240000000c00 */
[----:B------:R-:W-:Y:S02]  /*0820*/  FFMA R11, R26, R11, R27 ;  /* 0x0000000b1a0b7223 */ /* 0x000fe4000000001b */
[----:B------:R-:W1:Y:S04]  /*0830*/  LDS R27, [R21+0x240] ;  /* 0x00024000151b7984 */ /* 0x000e680000000800 */
[----:B------:R-:W2:Y:S04]  /*0840*/  LDS R8, [R21+0x280] ;  /* 0x0002800015087984 */ /* 0x000ea80000000800 */
[----:B------:R-:W3:Y:S01]  /*0850*/  LDS R26, [R21+0x2c0] ;  /* 0x0002c000151a7984 */ /* 0x000ee20000000800 */
[----:B0-----:R-:W-:-:S04]  /*0860*/  FFMA R12, R12, R9, R11 ;  /* 0x000000090c0c7223 */ /* 0x001fc8000000000b */
[----:B-1----:R-:W-:Y:S02]  /*0870*/  FFMA R27, R27, R13, R12 ;  /* 0x0000000d1b1b7223 */ /* 0x002fe4000000000c */
[----:B------:R-:W-:Y:S02]  /*0880*/  LDS R13, [R21+0x300] ;  /* 0x00030000150d7984 */ /* 0x000fe40000000800 */
[----:B--2---:R-:W-:Y:S02]  /*0890*/  FFMA R27, R8, R14, R27 ;  /* 0x0000000e081b7223 */ /* 0x004fe4000000001b */
[----:B------:R-:W0:Y:S02]  /*08a0*/  LDS.128 R8, [R22+0x30] ;  /* 0x0000300016087984 */ /* 0x000e240000000c00 */
[----:B---3--:R-:W-:Y:S02]  /*08b0*/  FFMA R15, R26, R15, R27 ;  /* 0x0000000f1a0f7223 */ /* 0x008fe4000000001b */
[----:B------:R-:W1:Y:S04]  /*08c0*/  LDS R27, [R21+0x340] ;  /* 0x00034000151b7984 */ /* 0x000e680000000800 */
[----:B------:R-:W2:Y:S01]  /*08d0*/  LDS R12, [R21+0x380] ;  /* 0x00038000150c7984 */ /* 0x000ea20000000800 */
[----:B------:R-:W-:Y:S01]  /*08e0*/  BAR.SYNC.DEFER_BLOCKING 0x0 ;  /* 0x0000000000007b1d */ /* 0x000fe20000010000 */
[----:B------:R-:W-:Y:S01]  /*08f0*/  ISETP.NE.AND P0, PT, R16, RZ, PT ;  /* 0x000000ff1000720c */ /* 0x000fe20003f05270 */
[----:B0-----:R-:W-:-:S04]  /*0900*/  FFMA R8, R8, R13, R15 ;  /* 0x0000000d08087223 */ /* 0x001fc8000000000f */
[----:B-1----:R-:W-:-:S04]  /*0910*/  FFMA R9, R27, R9, R8 ;  /* 0x000000091b097223 */ /* 0x002fc80000000008 */
[----:B--2---:R-:W-:-:S04]  /*0920*/  FFMA R10, R12, R10, R9 ;  /* 0x0000000a0c0a7223 */ /* 0x004fc80000000009 */
[----:B------:R-:W-:Y:S01]  /*0930*/  FFMA R27, R29, R11, R10 ;  /* 0x0000000b1d1b7223 */ /* 0x000fe2000000000a */
[----:B------:R-:W-:Y:S06]  /*0940*/  @P0 BRA `(.L_x_1) ;  /* 0xfffffff800500947 */ /* 0x000fec000383ffff */
[----:B------:R-:W-:-:S07]  /*0950*/  LOP3.LUT R6, R23, 0x7fffffe0, RZ, 0xc0, !PT ;  /* 0x7fffffe017067812 */ /* 0x000fce00078ec0ff */
.L_x_0:
[----:B------:R-:W0:Y:S01]  /*0960*/  LDC.64 R4, c[0x0][0x390] ;  /* 0x0000e400ff047b82 */ /* 0x000e220000000a00 */
[----:B------:R-:W-:Y:S01]  /*0970*/  LOP3.LUT P0, RZ, R23, 0x10, RZ, 0xc0, !PT ;  /* 0x0000001017ff7812 */ /* 0x000fe2000780c0ff */
[----:B------:R-:W-:-:S04]  /*0980*/  IMAD R7, R24, R2, R25 ;  /* 0x0000000218077224 */ /* 0x000fc800078e0219 */
[----:B0-----:R-:W-:-:S08]  /*0990*/  IMAD.WIDE R4, R7, 0x4, R4 ;  /* 0x0000000407047825 */ /* 0x001fd000078e0204 */
[----:B------:R-:W-:Y:S05]  /*09a0*/  @!P0 BRA `(.L_x_2) ;  /* 0x0000000000d08947 */ /* 0x000fea0003800000 */
[-C--:B------:R-:W-:Y:S02]  /*09b0*/  IADD3 R3, PT, PT, R3, R6.reuse, RZ ;  /* 0x0000000603037210 */ /* 0x080fe40007ffe0ff */
[----:B------:R-:W-:Y:S02]  /*09c0*/  IADD3 R11, PT, PT, R0, R6, RZ ;  /* 0x00000006000b7210 */ /* 0x000fe40007ffe0ff */
[-C--:B------:R-:W-:Y:S02]  /*09d0*/  ISETP.GE.U32.AND P0, PT, R3, R2.reuse, PT ;  /* 0x000000020300720c */ /* 0x080fe40003f06070 */
[----:B------:R-:W-:-:S11]  /*09e0*/  ISETP.GE.U32.AND P1, PT, R11, R2, PT ;  /* 0x000000020b00720c */ /* 0x000fd60003f26070 */
[----:B------:R-:W0:Y:S01]  /*09f0*/  @!P0 LDC.64 R8, c[0x0][0x380] ;  /* 0x0000e000ff088b82 */ /* 0x000e220000000a00 */
[-C--:B------:R-:W-:Y:S02]  /*0a00*/  @!P0 IMAD R13, R24, R2.reuse, R3 ;  /* 0x00000002180d8224 */ /* 0x080fe400078e0203 */
[----:B------:R-:W-:-:S05]  /*0a10*/  @!P1 IMAD R25, R11, R2, R25 ;  /* 0x000000020b199224 */ /* 0x000fca00078e0219 */
[----:B------:R-:W1:Y:S01]  /*0a20*/  @!P1 LDC.64 R6, c[0x0][0x388] ;  /* 0x0000e200ff069b82 */ /* 0x000e620000000a00 */
[----:B0-----:R-:W-:-:S05]  /*0a30*/  @!P0 IMAD.WIDE.U32 R12, R13, 0x4, R8 ;  /* 0x000000040d0c8825 */ /* 0x001fca00078e0008 */
[----:B------:R-:W2:Y:S01]  /*0a40*/  @!P0 LDG.E R17, desc[UR8][R12.64] ;  /* 0x000000080c118981 */ /* 0x000ea2000c1e1900 */
[----:B-1----:R-:W-:-:S05]  /*0a50*/  @!P1 IMAD.WIDE.U32 R6, R25, 0x4, R6 ;  /* 0x0000000419069825 */ /* 0x002fca00078e0006 */
        /* <DEDUP_REMOVED lines=9> */
[----:B------:R-:W-:Y:S04]  /*0af0*/  LDS R3, [R21+0x100] ;  /* 0x0001000015037984 */ /* 0x000fe80000000800 */
[----:B------:R-:W4:Y:S04]  /*0b00*/  LDS.128 R12, [R22+0x10] ;  /* 0x00001000160c7984 */ /* 0x000f280000000c00 */
[----:B------:R-:W5:Y:S04]  /*0b10*/  LDS R0, [R21+0x140] ;  /* 0x0001400015007984 */ /* 0x000f680000000800 */
[----:B------:R-:W5:Y:S04]  /*0b20*/  LDS R7, [R21+0x180] ;  /* 0x0001800015077984 */ /* 0x000f680000000800 */
[----:B------:R-:W5:Y:S04]  /*0b30*/  LDS R2, [R21+0x1c0] ;  /* 0x0001c00015027984 */ /* 0x000f680000000800 */
[----:B------:R-:W-:Y:S01]  /*0b40*/  LDS R23, [R21+0x200] ;  /* 0x0002000015177984 */ /* 0x000fe20000000800 */
[----:B0-----:R-:W-:-:S03]  /*0b50*/  FFMA R8, R8, R16, R27 ;  /* 0x0000001008087223 */ /* 0x001fc6000000001b */
[----:B------:R-:W-:Y:S04]  /*0b60*/  LDS R6, [R21+0x240] ;  /* 0x0002400015067984 */ /* 0x000fe80000000800 */
[----:B------:R-:W0:Y:S01]  /*0b70*/  LDS.128 R16, [R22+0x20] ;  /* 0x0000200016107984 */ /* 0x000e220000000c00 */
[----:B-1----:R-:W-:-:S03]  /*0b80*/  FFMA R8, R29, R9, R8 ;  /* 0x000000091d087223 */ /* 0x002fc60000000008 */
[----:B------:R-:W1:Y:S01]  /*0b90*/  LDS R9, [R21+0x280] ;  /* 0x0002800015097984 */ /* 0x000e620000000800 */
[----:B--2---:R-:W-:-:S03]  /*0ba0*/  FFMA R25, R25, R10, R8 ;  /* 0x0000000a19197223 */ /* 0x004fc60000000008 */
[----:B------:R-:W2:Y:S01]  /*0bb0*/  LDS R8, [R21+0x2c0] ;  /* 0x0002c00015087984 */ /* 0x000ea20000000800 */
[----:B---3--:R-:W-:-:S03]  /*0bc0*/  FFMA R29, R24, R11, R25 ;  /* 0x0000000b181d7223 */ /* 0x008fc60000000019 */
[----:B------:R-:W-:Y:S04]  /*0bd0*/  LDS R11, [R21+0x300] ;  /* 0x00030000150b7984 */ /* 0x000fe80000000800 */
[----:B------:R-:W3:Y:S01]  /*0be0*/  LDS.128 R24, [R22+0x30] ;  /* 0x0000300016187984 */ /* 0x000ee20000000c00 */
[----:B----4-:R-:W-:-:S03]  /*0bf0*/  FFMA R29, R12, R3, R29 ;  /* 0x000000030c1d7223 */ /* 0x010fc6000000001d */
[----:B------:R-:W4:Y:S01]  /*0c00*/  LDS R10, [R21+0x340] ;  /* 0x00034000150a7984 */ /* 0x000f220000000800 */
[----:B-----5:R-:W-:-:S03]  /*0c10*/  FFMA R12, R0, R13, R29 ;  /* 0x0000000d000c7223 */ /* 0x020fc6000000001d */
[----:B------:R-:W5:Y:S04]  /*0c20*/  LDS R3, [R21+0x380] ;  /* 0x0003800015037984 */ /* 0x000f680000000800 */
[----:B------:R-:W5:Y:S01]  /*0c30*/  LDS R0, [R21+0x3c0] ;  /* 0x0003c00015007984 */ /* 0x000f620000000800 */
[----:B------:R-:W-:-:S04]  /*0c40*/  FFMA R7, R7, R14, R12 ;  /* 0x0000000e07077223 */ /* 0x000fc8000000000c */
[----:B------:R-:W-:-:S04]  /*0c50*/  FFMA R7, R2, R15, R7 ;  /* 0x0000000f02077223 */ /* 0x000fc80000000007 */
[----:B0-----:R-:W-:-:S04]  /*0c60*/  FFMA R7, R16, R23, R7 ;  /* 0x0000001710077223 */ /* 0x001fc80000000007 */
[----:B------:R-:W-:-:S04]  /*0c70*/  FFMA R6, R6, R17, R7 ;  /* 0x0000001106067223 */ /* 0x000fc80000000007 */
[----:B-1----:R-:W-:-:S04]  /*0c80*/  FFMA R9, R9, R18, R6 ;  /* 0x0000001209097223 */ /* 0x002fc80000000006 */
[----:B--2---:R-:W-:-:S04]  /*0c90*/  FFMA R9, R8, R19, R9 ;  /* 0x0000001308097223 */ /* 0x004fc80000000009 */
[----:B---3--:R-:W-:-:S04]  /*0ca0*/  FFMA R9, R24, R11, R9 ;  /* 0x0000000b18097223 */ /* 0x008fc80000000009 */
[----:B----4-:R-:W-:-:S04]  /*0cb0*/  FFMA R10, R10, R25, R9 ;  /* 0x000000190a0a7223 */ /* 0x010fc80000000009 */
[----:B-----5:R-:W-:-:S04]  /*0cc0*/  FFMA R3, R3, R26, R10 ;  /* 0x0000001a03037223 */ /* 0x020fc8000000000a */
[----:B------:R-:W-:Y:S01]  /*0cd0*/  FFMA R27, R0, R27, R3 ;  /* 0x0000001b001b7223 */ /* 0x000fe20000000003 */
[----:B------:R-:W-:Y:S06]  /*0ce0*/  BAR.SYNC.DEFER_BLOCKING 0x0 ;  /* 0x0000000000007b1d */ /* 0x000fec0000010000 */
.L_x_2:
[----:B------:R-:W-:Y:S01]  /*0cf0*/  STG.E desc[UR8][R4.64], R27 ;  /* 0x0000001b04007986 */ /* 0x000fe2000c101908 */
[----:B------:R-:W-:Y:S05]  /*0d00*/  EXIT ;  /* 0x000000000000794d */ /* 0x000fea0003800000 */
.L_x_3:
[----:B------:R-:W-:-:S00]  /*0d10*/  BRA `(.L_x_3) ;  /* 0xfffffffc00fc7947 */ /* 0x000fc0000383ffff */
[----:B------:R-:W-:-:S00]  /*0d20*/  NOP ;  /* 0x0000000000007918 */ /* 0x000fc00000000000 */
        /* <DEDUP_REMOVED lines=13> */
.L_x_4:


//--------------------- .nv.shared._Z17matrix_mul_kernelPfS_S_i --------------------------
	.section	.nv.shared._Z17matrix_mul_kernelPfS_S_i,"aw",@nobits
	.sectionflags	@""
	.align	4
.nv.shared._Z17matrix_mul_kernelPfS_S_i:
	.zero		3072


//--------------------- .nv.shared.reserved.0     --------------------------
	.section	.nv.shared.reserved.0,"aw",@nobits
	.weak		__nv_reservedSMEM_offset_0_alias
	.size		__nv_reservedSMEM_offset_0_alias, 0, 64
	.other		__nv_reservedSMEM_offset_0_alias,@"STO_CUDA_RESERVED_SHARED STV_DEFAULT"
__nv_reservedSMEM_offset_0_alias:
	.zero		0
	.zero		64


//--------------------- .nv.constant0._Z17matrix_mul_kernelPfS_S_i --------------------------
	.section	.nv.constant0._Z17matrix_mul_kernelPfS_S_i,"a",@progbits
	.sectionflags	@""
	.align	4
.nv.constant0._Z17matrix_mul_kernelPfS_S_i:
	.zero		924


//--------------------- SYMBOLS --------------------------

	.type		.nv.reservedSmem.offset0,@object
	.size		.nv.reservedSmem.offset0,0x4
	.type		.nv.reservedSmem.cap,@object
	.size		.nv.reservedSmem.cap,0x4
